//
// Generated by NVIDIA NVVM Compiler
//
// Compiler Build ID: CL-36424714
// Cuda compilation tools, release 13.0, V13.0.88
// Based on NVVM 20.0.0
//

.version 9.0
.target sm_100
.address_size 64

	// .globl	default_function_kernel

.visible .entry default_function_kernel(
	.param .u64 .ptr .align 1 default_function_kernel_param_0,
	.param .u64 .ptr .align 1 default_function_kernel_param_1
)
.maxntid 60
{
	.reg .pred 	%p<17>;
	.reg .b32 	%r<21>;
	.reg .b32 	%f<43>;
	.reg .b64 	%rd<9>;

	ld.param.u64 	%rd3, [default_function_kernel_param_0];
	ld.param.u64 	%rd4, [default_function_kernel_param_1];
	cvta.to.global.u64 	%rd5, %rd3;
	cvta.to.global.u64 	%rd6, %rd4;
	mov.u32 	%r3, %ctaid.x;
	mov.u32 	%r4, %tid.x;
	mad.lo.s32 	%r5, %r3, 60, %r4;
	mul.wide.u32 	%rd7, %r5, 4;
	add.s64 	%rd1, %rd6, %rd7;
	mad.lo.s32 	%r6, %r3, -58, %r5;
	mul.hi.u32 	%r7, %r6, -1925330167;
	shr.u32 	%r8, %r7, 5;
	mul.lo.s32 	%r9, %r8, 58;
	sub.s32 	%r1, %r6, %r9;
	setp.lt.u32 	%p1, %r1, 29;
	shr.u32 	%r10, %r7, 4;
	mul.lo.s32 	%r11, %r10, 29;
	sub.s32 	%r2, %r6, %r11;
	shl.b32 	%r12, %r2, 1;
	shr.u32 	%r13, %r4, 1;
	mad.lo.s32 	%r14, %r3, 30, %r13;
	mul.hi.u32 	%r15, %r14, -1925330167;
	shr.u32 	%r16, %r15, 4;
	selp.b32 	%r17, 0, 114, %p1;
	mad.lo.s32 	%r18, %r16, 171, %r12;
	add.s32 	%r19, %r18, %r17;
	add.s32 	%r20, %r19, -58;
	setp.eq.s32 	%p2, %r2, 0;
	or.pred  	%p3, %p1, %p2;
	mul.wide.s32 	%rd8, %r20, 4;
	add.s64 	%rd2, %rd5, %rd8;
	mov.f32 	%f35, 0fFF7FFFFD;
	@%p3 bra 	$L__BB0_2;
	ld.global.nc.f32 	%f35, [%rd2];
$L__BB0_2:
	setp.lt.u32 	%p4, %r1, 29;
	mov.f32 	%f36, 0fFF7FFFFD;
	@%p4 bra 	$L__BB0_4;
	ld.global.nc.f32 	%f36, [%rd2+4];
$L__BB0_4:
	setp.lt.u32 	%p5, %r1, 29;
	max.f32 	%f26, %f35, 0fFF7FFFFD;
	max.f32 	%f5, %f26, %f36;
	setp.gt.u32 	%p6, %r2, 27;
	or.pred  	%p7, %p5, %p6;
	mov.f32 	%f37, 0fFF7FFFFD;
	@%p7 bra 	$L__BB0_6;
	ld.global.nc.f32 	%f37, [%rd2+8];
$L__BB0_6:
	setp.eq.s32 	%p8, %r2, 0;
	max.f32 	%f8, %f5, %f37;
	mov.f32 	%f38, 0fFF7FFFFD;
	@%p8 bra 	$L__BB0_8;
	ld.global.nc.f32 	%f38, [%rd2+228];
$L__BB0_8:
	max.f32 	%f29, %f8, %f38;
	ld.global.nc.f32 	%f30, [%rd2+232];
	max.f32 	%f11, %f29, %f30;
	setp.gt.u32 	%p9, %r2, 27;
	mov.f32 	%f39, 0fFF7FFFFD;
	@%p9 bra 	$L__BB0_10;
	ld.global.nc.f32 	%f39, [%rd2+236];
$L__BB0_10:
	setp.gt.u32 	%p10, %r1, 28;
	max.f32 	%f14, %f11, %f39;
	setp.eq.s32 	%p11, %r2, 0;
	mov.f32 	%f40, 0fFF7FFFFD;
	or.pred  	%p12, %p11, %p10;
	@%p12 bra 	$L__BB0_12;
	ld.global.nc.f32 	%f40, [%rd2+456];
$L__BB0_12:
	setp.gt.u32 	%p13, %r1, 28;
	max.f32 	%f17, %f14, %f40;
	mov.f32 	%f41, 0fFF7FFFFD;
	@%p13 bra 	$L__BB0_14;
	ld.global.nc.f32 	%f41, [%rd2+460];
$L__BB0_14:
	setp.gt.u32 	%p14, %r2, 27;
	setp.gt.u32 	%p15, %r1, 28;
	max.f32 	%f20, %f17, %f41;
	mov.f32 	%f42, 0fFF7FFFFD;
	or.pred  	%p16, %p15, %p14;
	@%p16 bra 	$L__BB0_16;
	ld.global.nc.f32 	%f42, [%rd2+464];
$L__BB0_16:
	max.f32 	%f34, %f20, %f42;
	st.global.f32 	[%rd1], %f34;
	ret;

}


// ===== COMPILED SASS (sm_100) =====

	.target	sm_100

	.elftype	@"ET_EXEC"


//--------------------- .note.nv.tkinfo           --------------------------
	.section	.note.nv.tkinfo,"",@"SHT_NOTE"
	.sectionflags	@"SHF_NOTE_NV_TKINFO"
	.tkinfo
        /*0018*/ 	.word	0x00000002
        /*0030*/ 	.string	""
        /*0030*/ 	.string	"ptxas"
        /*0030*/ 	.string	"Cuda compilation tools, release 13.0, V13.0.88"
        /*0030*/ 	.string	"Build cuda_13.0.r13.0/compiler.36424714_0"
        /*0030*/ 	.string	"-arch sm_100 -m 64 "



//--------------------- .note.nv.cuinfo           --------------------------
	.section	.note.nv.cuinfo,"",@"SHT_NOTE"
	.sectionflags	@"SHF_NOTE_NV_CUINFO"
        /*0018*/ 	.short	0x0002
        /*001a*/ 	.short	0x0064
        /*001c*/ 	.short	0x0082
	.zero		2


//--------------------- .nv.info                  --------------------------
	.section	.nv.info,"",@"SHT_CUDA_INFO"
	.align	4


	//----- nvinfo : EIATTR_REGCOUNT
	.align		4
        /*0000*/ 	.byte	0x04, 0x2f
        /*0002*/ 	.short	(.L_1 - .L_0)
	.align		4
.L_0:
        /*0004*/ 	.word	index@(default_function_kernel)
        /*0008*/ 	.word	0x00000011


	//----- nvinfo : EIATTR_FRAME_SIZE
	.align		4
.L_1:
        /*000c*/ 	.byte	0x04, 0x11
        /*000e*/ 	.short	(.L_3 - .L_2)
	.align		4
.L_2:
        /*0010*/ 	.word	index@(default_function_kernel)
        /*0014*/ 	.word	0x00000000


	//----- nvinfo : EIATTR_MIN_STACK_SIZE
	.align		4
.L_3:
        /*0018*/ 	.byte	0x04, 0x12
        /*001a*/ 	.short	(.L_5 - .L_4)
	.align		4
.L_4:
        /*001c*/ 	.word	index@(default_function_kernel)
        /*0020*/ 	.word	0x00000000
.L_5:


//--------------------- .nv.compat                --------------------------
	.section	.nv.compat,"",@"SHT_CUDA_COMPAT_INFO"
	.align	4
        /*0000*/ 	.byte	0x02, 0x09, 0x00, 0x00, 0x02, 0x02, 0x01, 0x00, 0x02, 0x05, 0x05, 0x00, 0x03, 0x07, 0x01, 0x01
        /*0010*/ 	.byte	0x02, 0x03, 0x00, 0x00, 0x02, 0x06, 0x01, 0x00, 0x04, 0x0b, 0x08, 0x00, 0x09, 0x00, 0x00, 0x00
        /*0020*/ 	.byte	0x00, 0x00, 0x00, 0x00


//--------------------- .nv.info.default_function_kernel --------------------------
	.section	.nv.info.default_function_kernel,"",@"SHT_CUDA_INFO"
	.sectionflags	@""
	.align	4


	//----- nvinfo : EIATTR_CUDA_API_VERSION
	.align		4
        /*0000*/ 	.byte	0x04, 0x37
        /*0002*/ 	.short	(.L_7 - .L_6)
.L_6:
        /*0004*/ 	.word	0x00000082


	//----- nvinfo : EIATTR_KPARAM_INFO
	.align		4
.L_7:
        /*0008*/ 	.byte	0x04, 0x17
        /*000a*/ 	.short	(.L_9 - .L_8)
.L_8:
        /*000c*/ 	.word	0x00000000
        /*0010*/ 	.short	0x0001
        /*0012*/ 	.short	0x0008
        /*0014*/ 	.byte	0x00, 0xf5, 0x21, 0x00


	//----- nvinfo : EIATTR_KPARAM_INFO
	.align		4
.L_9:
        /*0018*/ 	.byte	0x04, 0x17
        /*001a*/ 	.short	(.L_11 - .L_10)
.L_10:
        /*001c*/ 	.word	0x00000000
        /*0020*/ 	.short	0x0000
        /*0022*/ 	.short	0x0000
        /*0024*/ 	.byte	0x00, 0xf5, 0x21, 0x00


	//----- nvinfo : EIATTR_SPARSE_MMA_MASK
	.align		4
.L_11:
        /*0028*/ 	.byte	0x03, 0x50
        /*002a*/ 	.short	0x0000


	//----- nvinfo : EIATTR_MAXREG_COUNT
	.align		4
        /*002c*/ 	.byte	0x03, 0x1b
        /*002e*/ 	.short	0x00ff


	//----- nvinfo : EIATTR_MERCURY_ISA_VERSION
	.align		4
        /*0030*/ 	.byte	0x03, 0x5f
        /*0032*/ 	.short	0x0101


	//----- nvinfo : EIATTR_VRC_CTA_INIT_COUNT
	.align		4
        /*0034*/ 	.byte	0x02, 0x4a
	.zero		1
	.zero		1


	//----- nvinfo : EIATTR_EXIT_INSTR_OFFSETS
	.align		4
        /*0038*/ 	.byte	0x04, 0x1c
        /*003a*/ 	.short	(.L_13 - .L_12)


	//   ....[0]....
.L_12:
        /*003c*/ 	.word	0x00000390


	//----- nvinfo : EIATTR_MAX_THREADS
	.align		4
.L_13:
        /*0040*/ 	.byte	0x04, 0x05
        /*0042*/ 	.short	(.L_15 - .L_14)
.L_14:
        /*0044*/ 	.word	0x0000003c
        /*0048*/ 	.word	0x00000001
        /*004c*/ 	.word	0x00000001


	//----- nvinfo : EIATTR_CBANK_PARAM_SIZE
	.align		4
.L_15:
        /*0050*/ 	.byte	0x03, 0x19
        /*0052*/ 	.short	0x0010


	//----- nvinfo : EIATTR_PARAM_CBANK
	.align		4
        /*0054*/ 	.byte	0x04, 0x0a
        /*0056*/ 	.short	(.L_17 - .L_16)
	.align		4
.L_16:
        /*0058*/ 	.word	index@(.nv.constant0.default_function_kernel)
        /*005c*/ 	.short	0x0380
        /*005e*/ 	.short	0x0010


	//----- nvinfo : EIATTR_SW_WAR
	.align		4
.L_17:
        /*0060*/ 	.byte	0x04, 0x36
        /*0062*/ 	.short	(.L_19 - .L_18)
.L_18:
        /*0064*/ 	.word	0x00000008
.L_19:


//--------------------- .nv.callgraph             --------------------------
	.section	.nv.callgraph,"",@"SHT_CUDA_CALLGRAPH"
	.align	4
	.sectionentsize	8
	.align		4
        /*0000*/ 	.word	0x00000000
	.align		4
        /*0004*/ 	.word	0xffffffff
	.align		4
        /*0008*/ 	.word	0x00000000
	.align		4
        /*000c*/ 	.word	0xfffffffe
	.align		4
        /*0010*/ 	.word	0x00000000
	.align		4
        /*0014*/ 	.word	0xfffffffd
	.align		4
        /*0018*/ 	.word	0x00000000
	.align		4
        /*001c*/ 	.word	0xfffffffc


//--------------------- .text.default_function_kernel --------------------------
	.section	.text.default_function_kernel,"ax",@progbits
	.align	128
        .global         default_function_kernel
        .type           default_function_kernel,@function
        .size           default_function_kernel,(.L_x_1 - default_function_kernel)
        .other          default_function_kernel,@"STO_CUDA_ENTRY STV_DEFAULT"
default_function_kernel:
.text.default_function_kernel:
[----:B------:R-:W-:Y:S01]  /*0000*/  LDC R1, c[0x0][0x37c] ;  /* 0x0000df00ff017b82 */ /* 0x000fe20000000800 */
[----:B------:R-:W0:Y:S01]  /*0010*/  S2R R5, SR_CTAID.X ;  /* 0x0000000000057919 */ /* 0x000e220000002500 */
[----:B------:R-:W1:Y:S01]  /*0020*/  LDCU.64 UR4, c[0x0][0x358] ;  /* 0x00006b00ff0477ac */ /* 0x000e620008000a00 */
[----:B------:R-:W-:Y:S01]  /*0030*/  MOV R8, 0xff7ffffd ;  /* 0xff7ffffd00087802 */ /* 0x000fe20000000f00 */
[----:B------:R-:W-:Y:S01]  /*0040*/  IMAD.MOV.U32 R9, RZ, RZ, -0x800003 ;  /* 0xff7ffffdff097424 */ /* 0x000fe200078e00ff */
[----:B------:R-:W0:Y:S01]  /*0050*/  S2R R4, SR_TID.X ;  /* 0x0000000000047919 */ /* 0x000e220000002100 */
[----:B------:R-:W-:Y:S02]  /*0060*/  IMAD.MOV.U32 R10, RZ, RZ, -0x800003 ;  /* 0xff7ffffdff0a7424 */ /* 0x000fe400078e00ff */
[--C-:B0-----:R-:W-:Y:S01]  /*0070*/  IMAD R0, R5, 0x3c, R4.reuse ;  /* 0x0000003c05007824 */ /* 0x101fe200078e0204 */
[----:B------:R-:W-:-:S03]  /*0080*/  SHF.R.U32.HI R4, RZ, 0x1, R4 ;  /* 0x00000001ff047819 */ /* 0x000fc60000011604 */
[C---:B------:R-:W-:Y:S02]  /*0090*/  IMAD R2, R5.reuse, -0x3a, R0 ;  /* 0xffffffc605027824 */ /* 0x040fe400078e0200 */
[----:B------:R-:W-:Y:S02]  /*00a0*/  IMAD R4, R5, 0x1e, R4 ;  /* 0x0000001e05047824 */ /* 0x000fe400078e0204 */
[----:B------:R-:W-:-:S04]  /*00b0*/  IMAD.HI.U32 R3, R2, -0x72c234f7, RZ ;  /* 0x8d3dcb0902037827 */ /* 0x000fc800078e00ff */
[----:B------:R-:W-:Y:S01]  /*00c0*/  IMAD.HI.U32 R4, R4, -0x72c234f7, RZ ;  /* 0x8d3dcb0904047827 */ /* 0x000fe200078e00ff */
[--C-:B------:R-:W-:Y:S02]  /*00d0*/  SHF.R.U32.HI R5, RZ, 0x4, R3.reuse ;  /* 0x00000004ff057819 */ /* 0x100fe40000011603 */
[----:B------:R-:W-:-:S03]  /*00e0*/  SHF.R.U32.HI R3, RZ, 0x5, R3 ;  /* 0x00000005ff037819 */ /* 0x000fc60000011603 */
[----:B------:R-:W-:Y:S01]  /*00f0*/  IMAD R7, R5, -0x1d, R2 ;  /* 0xffffffe305077824 */ /* 0x000fe200078e0202 */
[----:B------:R-:W-:Y:S01]  /*0100*/  SHF.R.U32.HI R5, RZ, 0x4, R4 ;  /* 0x00000004ff057819 */ /* 0x000fe20000011604 */
[----:B------:R-:W-:Y:S02]  /*0110*/  IMAD R6, R3, -0x3a, R2 ;  /* 0xffffffc603067824 */ /* 0x000fe400078e0202 */
[----:B------:R-:W0:Y:S01]  /*0120*/  LDC.64 R2, c[0x0][0x380] ;  /* 0x0000e000ff027b82 */ /* 0x000e220000000a00 */
[C---:B------:R-:W-:Y:S01]  /*0130*/  IMAD.SHL.U32 R4, R7.reuse, 0x2, RZ ;  /* 0x0000000207047824 */ /* 0x040fe200078e00ff */
[----:B------:R-:W-:Y:S02]  /*0140*/  ISETP.GT.U32.AND P1, PT, R7, 0x1b, PT ;  /* 0x0000001b0700780c */ /* 0x000fe40003f24070 */
[C---:B------:R-:W-:Y:S01]  /*0150*/  ISETP.GE.U32.AND P5, PT, R6.reuse, 0x1d, PT ;  /* 0x0000001d0600780c */ /* 0x040fe20003fa6070 */
[----:B------:R-:W-:Y:S01]  /*0160*/  IMAD R4, R5, 0xab, R4 ;  /* 0x000000ab05047824 */ /* 0x000fe200078e0204 */
[----:B------:R-:W-:-:S02]  /*0170*/  ISETP.LT.U32.OR P2, PT, R6, 0x1d, P1 ;  /* 0x0000001d0600780c */ /* 0x000fc40000f41470 */
[C---:B------:R-:W-:Y:S01]  /*0180*/  ISETP.EQ.OR P4, PT, R7.reuse, RZ, !P5 ;  /* 0x000000ff0700720c */ /* 0x040fe20006f82670 */
[----:B------:R-:W-:Y:S01]  /*0190*/  VIADD R5, R4, 0x72 ;  /* 0x0000007204057836 */ /* 0x000fe20000000000 */
[----:B------:R-:W-:Y:S02]  /*01a0*/  ISETP.NE.AND P3, PT, R7, RZ, PT ;  /* 0x000000ff0700720c */ /* 0x000fe40003f65270 */
[----:B------:R-:W-:-:S05]  /*01b0*/  ISETP.GT.U32.AND P0, PT, R6, 0x1c, PT ;  /* 0x0000001c0600780c */ /* 0x000fca0003f04070 */
[----:B------:R-:W-:-:S04]  /*01c0*/  @!P5 IMAD.MOV R5, RZ, RZ, R4 ;  /* 0x000000ffff05d224 */ /* 0x000fc800078e0204 */
[----:B------:R-:W-:-:S04]  /*01d0*/  VIADD R5, R5, 0xffffffc6 ;  /* 0xffffffc605057836 */ /* 0x000fc80000000000 */
[----:B0-----:R-:W-:Y:S01]  /*01e0*/  IMAD.WIDE R4, R5, 0x4, R2 ;  /* 0x0000000405047825 */ /* 0x001fe200078e0202 */
[----:B------:R-:W-:Y:S01]  /*01f0*/  MOV R11, 0xff7ffffd ;  /* 0xff7ffffd000b7802 */ /* 0x000fe20000000f00 */
[----:B------:R-:W0:Y:S03]  /*0200*/  LDC.64 R2, c[0x0][0x388] ;  /* 0x0000e200ff027b82 */ /* 0x000e260000000a00 */
[----:B-1----:R-:W2:Y:S01]  /*0210*/  @!P4 LDG.E.CONSTANT R8, desc[UR4][R4.64] ;  /* 0x000000040408c981 */ /* 0x002ea2000c1e9900 */
[----:B------:R-:W-:-:S03]  /*0220*/  ISETP.EQ.OR P4, PT, R7, RZ, P0 ;  /* 0x000000ff0700720c */ /* 0x000fc60000782670 */
[----:B------:R-:W2:Y:S01]  /*0230*/  @P5 LDG.E.CONSTANT R9, desc[UR4][R4.64+0x4] ;  /* 0x0000040404095981 */ /* 0x000ea2000c1e9900 */
[----:B------:R-:W-:-:S03]  /*0240*/  IMAD.MOV.U32 R7, RZ, RZ, -0x800003 ;  /* 0xff7ffffdff077424 */ /* 0x000fc600078e00ff */
[----:B------:R-:W3:Y:S01]  /*0250*/  @!P2 LDG.E.CONSTANT R10, desc[UR4][R4.64+0x8] ;  /* 0x00000804040aa981 */ /* 0x000ee2000c1e9900 */
[----:B------:R-:W-:Y:S01]  /*0260*/  ISETP.GT.U32.OR P2, PT, R6, 0x1c, P1 ;  /* 0x0000001c0600780c */ /* 0x000fe20000f44470 */
[----:B------:R-:W-:Y:S02]  /*0270*/  IMAD.MOV.U32 R6, RZ, RZ, -0x800003 ;  /* 0xff7ffffdff067424 */ /* 0x000fe400078e00ff */
[----:B------:R-:W4:Y:S04]  /*0280*/  @P3 LDG.E.CONSTANT R11, desc[UR4][R4.64+0xe4] ;  /* 0x0000e404040b3981 */ /* 0x000f28000c1e9900 */
[----:B------:R-:W4:Y:S01]  /*0290*/  LDG.E.CONSTANT R12, desc[UR4][R4.64+0xe8] ;  /* 0x0000e804040c7981 */ /* 0x000f22000c1e9900 */
[----:B------:R-:W-:-:S03]  /*02a0*/  MOV R13, 0xff7ffffd ;  /* 0xff7ffffd000d7802 */ /* 0x000fc60000000f00 */
[----:B------:R-:W5:Y:S01]  /*02b0*/  @!P1 LDG.E.CONSTANT R7, desc[UR4][R4.64+0xec] ;  /* 0x0000ec0404079981 */ /* 0x000f62000c1e9900 */
[----:B------:R-:W-:-:S03]  /*02c0*/  IMAD.MOV.U32 R14, RZ, RZ, -0x800003 ;  /* 0xff7ffffdff0e7424 */ /* 0x000fc600078e00ff */
[----:B------:R-:W5:Y:S04]  /*02d0*/  @!P4 LDG.E.CONSTANT R6, desc[UR4][R4.64+0x1c8] ;  /* 0x0001c8040406c981 */ /* 0x000f68000c1e9900 */
[----:B------:R-:W5:Y:S04]  /*02e0*/  @!P0 LDG.E.CONSTANT R13, desc[UR4][R4.64+0x1cc] ;  /* 0x0001cc04040d8981 */ /* 0x000f68000c1e9900 */
[----:B------:R-:W5:Y:S01]  /*02f0*/  @!P2 LDG.E.CONSTANT R14, desc[UR4][R4.64+0x1d0] ;  /* 0x0001d004040ea981 */ /* 0x000f62000c1e9900 */
[----:B0-----:R-:W-:Y:S01]  /*0300*/  IMAD.WIDE.U32 R2, R0, 0x4, R2 ;  /* 0x0000000400027825 */ /* 0x001fe200078e0002 */
[----:B--2---:R-:W-:-:S04]  /*0310*/  FMNMX3 R9, R8, -3.40282306073709652508e+38, R9, !PT ;  /* 0xff7ffffd08097876 */ /* 0x004fc80007800009 */
[----:B---3--:R-:W-:-:S04]  /*0320*/  FMNMX R9, R9, R10, !PT ;  /* 0x0000000a09097209 */ /* 0x008fc80007800000 */
[----:B----4-:R-:W-:-:S04]  /*0330*/  FMNMX3 R12, R9, R11, R12, !PT ;  /* 0x0000000b090c7276 */ /* 0x010fc8000780000c */
[----:B-----5:R-:W-:-:S04]  /*0340*/  FMNMX R7, R12, R7, !PT ;  /* 0x000000070c077209 */ /* 0x020fc80007800000 */
[----:B------:R-:W-:-:S04]  /*0350*/  FMNMX R6, R7, R6, !PT ;  /* 0x0000000607067209 */ /* 0x000fc80007800000 */
[----:B------:R-:W-:-:S04]  /*0360*/  FMNMX R7, R6, R13, !PT ;  /* 0x0000000d06077209 */ /* 0x000fc80007800000 */
[----:B------:R-:W-:-:S05]  /*0370*/  FMNMX R7, R7, R14, !PT ;  /* 0x0000000e07077209 */ /* 0x000fca0007800000 */
[----:B------:R-:W-:Y:S01]  /*0380*/  STG.E desc[UR4][R2.64], R7 ;  /* 0x0000000702007986 */ /* 0x000fe2000c101904 */
[----:B------:R-:W-:Y:S05]  /*0390*/  EXIT ;  /* 0x000000000000794d */ /* 0x000fea0003800000 */
.L_x_0:
[----:B------:R-:W-:-:S00]  /*03a0*/  BRA `(.L_x_0) ;  /* 0xfffffffc00fc7947 */ /* 0x000fc0000383ffff */
[----:B------:R-:W-:-:S00]  /*03b0*/  NOP ;  /* 0x0000000000007918 */ /* 0x000fc00000000000 */
        /* <DEDUP_REMOVED lines=12> */
.L_x_1:


//--------------------- .nv.shared.reserved.0     --------------------------
	.section	.nv.shared.reserved.0,"aw",@nobits
	.weak		__nv_reservedSMEM_offset_0_alias
	.size		__nv_reservedSMEM_offset_0_alias, 0, 64
	.other		__nv_reservedSMEM_offset_0_alias,@"STO_CUDA_RESERVED_SHARED STV_DEFAULT"
__nv_reservedSMEM_offset_0_alias:
	.zero		0
	.zero		64


//--------------------- .nv.constant0.default_function_kernel --------------------------
	.section	.nv.constant0.default_function_kernel,"a",@progbits
	.sectionflags	@""
	.align	4
.nv.constant0.default_function_kernel:
	.zero		912


//--------------------- SYMBOLS --------------------------

	.type		.nv.reservedSmem.offset0,@object
	.size		.nv.reservedSmem.offset0,0x4
